//
// Generated by NVIDIA NVVM Compiler
//
// Compiler Build ID: CL-36424714
// Cuda compilation tools, release 13.0, V13.0.88
// Based on NVVM 20.0.0
//

.version 9.0
.target sm_100
.address_size 64

	// .globl	_Z29matrix_multiplication_kernel1PfS_S_iii
// _ZZ29matrix_multiplication_kernel2PfS_S_iiiE3s_A has been demoted
// _ZZ29matrix_multiplication_kernel2PfS_S_iiiE3s_B has been demoted

.visible .entry _Z29matrix_multiplication_kernel1PfS_S_iii(
	.param .u64 .ptr .align 1 _Z29matrix_multiplication_kernel1PfS_S_iii_param_0,
	.param .u64 .ptr .align 1 _Z29matrix_multiplication_kernel1PfS_S_iii_param_1,
	.param .u64 .ptr .align 1 _Z29matrix_multiplication_kernel1PfS_S_iii_param_2,
	.param .u32 _Z29matrix_multiplication_kernel1PfS_S_iii_param_3,
	.param .u32 _Z29matrix_multiplication_kernel1PfS_S_iii_param_4,
	.param .u32 _Z29matrix_multiplication_kernel1PfS_S_iii_param_5
)
{
	.reg .pred 	%p<13>;
	.reg .b32 	%r<41>;
	.reg .b32 	%f<68>;
	.reg .b64 	%rd<53>;

	ld.param.u64 	%rd7, [_Z29matrix_multiplication_kernel1PfS_S_iii_param_0];
	ld.param.u64 	%rd8, [_Z29matrix_multiplication_kernel1PfS_S_iii_param_1];
	ld.param.u64 	%rd6, [_Z29matrix_multiplication_kernel1PfS_S_iii_param_2];
	ld.param.u32 	%r20, [_Z29matrix_multiplication_kernel1PfS_S_iii_param_3];
	ld.param.u32 	%r18, [_Z29matrix_multiplication_kernel1PfS_S_iii_param_4];
	ld.param.u32 	%r19, [_Z29matrix_multiplication_kernel1PfS_S_iii_param_5];
	cvta.to.global.u64 	%rd1, %rd8;
	cvta.to.global.u64 	%rd2, %rd7;
	mov.u32 	%r21, %ctaid.y;
	mov.u32 	%r22, %ntid.y;
	mov.u32 	%r23, %tid.y;
	mad.lo.s32 	%r1, %r21, %r22, %r23;
	mov.u32 	%r24, %ctaid.x;
	mov.u32 	%r25, %ntid.x;
	mov.u32 	%r26, %tid.x;
	mad.lo.s32 	%r2, %r24, %r25, %r26;
	setp.ge.s32 	%p1, %r1, %r20;
	setp.ge.s32 	%p2, %r2, %r19;
	or.pred  	%p3, %p1, %p2;
	@%p3 bra 	$L__BB0_14;
	setp.lt.s32 	%p4, %r18, 1;
	mov.f32 	%f67, 0f00000000;
	@%p4 bra 	$L__BB0_13;
	mul.lo.s32 	%r3, %r18, %r1;
	and.b32  	%r4, %r18, 7;
	setp.lt.u32 	%p5, %r18, 8;
	mov.f32 	%f67, 0f00000000;
	mov.b32 	%r39, 0;
	@%p5 bra 	$L__BB0_5;
	and.b32  	%r39, %r18, 2147483640;
	neg.s32 	%r37, %r39;
	shl.b32 	%r7, %r19, 3;
	mul.wide.u32 	%rd9, %r3, 4;
	add.s64 	%rd10, %rd9, %rd2;
	add.s64 	%rd52, %rd10, 16;
	mov.f32 	%f67, 0f00000000;
	mul.wide.s32 	%rd13, %r19, 4;
	mov.u32 	%r36, %r2;
$L__BB0_4:
	.pragma "nounroll";
	ld.global.f32 	%f17, [%rd52+-16];
	mul.wide.s32 	%rd11, %r36, 4;
	add.s64 	%rd12, %rd1, %rd11;
	ld.global.f32 	%f18, [%rd12];
	fma.rn.f32 	%f19, %f17, %f18, %f67;
	ld.global.f32 	%f20, [%rd52+-12];
	add.s64 	%rd14, %rd12, %rd13;
	ld.global.f32 	%f21, [%rd14];
	fma.rn.f32 	%f22, %f20, %f21, %f19;
	ld.global.f32 	%f23, [%rd52+-8];
	add.s64 	%rd15, %rd14, %rd13;
	ld.global.f32 	%f24, [%rd15];
	fma.rn.f32 	%f25, %f23, %f24, %f22;
	ld.global.f32 	%f26, [%rd52+-4];
	add.s64 	%rd16, %rd15, %rd13;
	ld.global.f32 	%f27, [%rd16];
	fma.rn.f32 	%f28, %f26, %f27, %f25;
	ld.global.f32 	%f29, [%rd52];
	add.s64 	%rd17, %rd16, %rd13;
	ld.global.f32 	%f30, [%rd17];
	fma.rn.f32 	%f31, %f29, %f30, %f28;
	ld.global.f32 	%f32, [%rd52+4];
	add.s64 	%rd18, %rd17, %rd13;
	ld.global.f32 	%f33, [%rd18];
	fma.rn.f32 	%f34, %f32, %f33, %f31;
	ld.global.f32 	%f35, [%rd52+8];
	add.s64 	%rd19, %rd18, %rd13;
	ld.global.f32 	%f36, [%rd19];
	fma.rn.f32 	%f37, %f35, %f36, %f34;
	ld.global.f32 	%f38, [%rd52+12];
	add.s64 	%rd20, %rd19, %rd13;
	ld.global.f32 	%f39, [%rd20];
	fma.rn.f32 	%f67, %f38, %f39, %f37;
	add.s32 	%r37, %r37, 8;
	add.s32 	%r36, %r36, %r7;
	add.s64 	%rd52, %rd52, 32;
	setp.ne.s32 	%p6, %r37, 0;
	@%p6 bra 	$L__BB0_4;
$L__BB0_5:
	setp.eq.s32 	%p7, %r4, 0;
	@%p7 bra 	$L__BB0_13;
	and.b32  	%r13, %r18, 3;
	setp.lt.u32 	%p8, %r4, 4;
	@%p8 bra 	$L__BB0_8;
	add.s32 	%r28, %r39, %r3;
	mul.wide.u32 	%rd21, %r28, 4;
	add.s64 	%rd22, %rd2, %rd21;
	ld.global.f32 	%f41, [%rd22];
	mad.lo.s32 	%r29, %r39, %r19, %r2;
	mul.wide.s32 	%rd23, %r29, 4;
	add.s64 	%rd24, %rd1, %rd23;
	ld.global.f32 	%f42, [%rd24];
	fma.rn.f32 	%f43, %f41, %f42, %f67;
	cvt.u64.u32 	%rd25, %r3;
	cvt.u64.u32 	%rd26, %r39;
	add.s64 	%rd27, %rd26, %rd25;
	shl.b64 	%rd28, %rd27, 2;
	add.s64 	%rd29, %rd2, %rd28;
	ld.global.f32 	%f44, [%rd29+4];
	mul.wide.s32 	%rd30, %r19, 4;
	add.s64 	%rd31, %rd24, %rd30;
	ld.global.f32 	%f45, [%rd31];
	fma.rn.f32 	%f46, %f44, %f45, %f43;
	ld.global.f32 	%f47, [%rd29+8];
	add.s64 	%rd32, %rd31, %rd30;
	ld.global.f32 	%f48, [%rd32];
	fma.rn.f32 	%f49, %f47, %f48, %f46;
	ld.global.f32 	%f50, [%rd29+12];
	add.s64 	%rd33, %rd32, %rd30;
	ld.global.f32 	%f51, [%rd33];
	fma.rn.f32 	%f67, %f50, %f51, %f49;
	add.s32 	%r39, %r39, 4;
$L__BB0_8:
	setp.eq.s32 	%p9, %r13, 0;
	@%p9 bra 	$L__BB0_13;
	setp.eq.s32 	%p10, %r13, 1;
	@%p10 bra 	$L__BB0_11;
	add.s32 	%r30, %r39, %r3;
	mul.wide.u32 	%rd34, %r30, 4;
	add.s64 	%rd35, %rd2, %rd34;
	ld.global.f32 	%f53, [%rd35];
	mad.lo.s32 	%r31, %r39, %r19, %r2;
	mul.wide.s32 	%rd36, %r31, 4;
	add.s64 	%rd37, %rd1, %rd36;
	ld.global.f32 	%f54, [%rd37];
	fma.rn.f32 	%f55, %f53, %f54, %f67;
	cvt.u64.u32 	%rd38, %r3;
	cvt.u64.u32 	%rd39, %r39;
	add.s64 	%rd40, %rd39, %rd38;
	shl.b64 	%rd41, %rd40, 2;
	add.s64 	%rd42, %rd2, %rd41;
	ld.global.f32 	%f56, [%rd42+4];
	mul.wide.s32 	%rd43, %r19, 4;
	add.s64 	%rd44, %rd37, %rd43;
	ld.global.f32 	%f57, [%rd44];
	fma.rn.f32 	%f67, %f56, %f57, %f55;
	add.s32 	%r39, %r39, 2;
$L__BB0_11:
	and.b32  	%r32, %r18, 1;
	setp.eq.b32 	%p11, %r32, 1;
	not.pred 	%p12, %p11;
	@%p12 bra 	$L__BB0_13;
	add.s32 	%r33, %r39, %r3;
	mul.wide.u32 	%rd45, %r33, 4;
	add.s64 	%rd46, %rd2, %rd45;
	ld.global.f32 	%f58, [%rd46];
	mad.lo.s32 	%r34, %r39, %r19, %r2;
	mul.wide.s32 	%rd47, %r34, 4;
	add.s64 	%rd48, %rd1, %rd47;
	ld.global.f32 	%f59, [%rd48];
	fma.rn.f32 	%f67, %f58, %f59, %f67;
$L__BB0_13:
	mad.lo.s32 	%r35, %r19, %r1, %r2;
	cvta.to.global.u64 	%rd49, %rd6;
	mul.wide.s32 	%rd50, %r35, 4;
	add.s64 	%rd51, %rd49, %rd50;
	st.global.f32 	[%rd51], %f67;
$L__BB0_14:
	ret;

}
	// .globl	_Z29matrix_multiplication_kernel2PfS_S_iii
.visible .entry _Z29matrix_multiplication_kernel2PfS_S_iii(
	.param .u64 .ptr .align 1 _Z29matrix_multiplication_kernel2PfS_S_iii_param_0,
	.param .u64 .ptr .align 1 _Z29matrix_multiplication_kernel2PfS_S_iii_param_1,
	.param .u64 .ptr .align 1 _Z29matrix_multiplication_kernel2PfS_S_iii_param_2,
	.param .u32 _Z29matrix_multiplication_kernel2PfS_S_iii_param_3,
	.param .u32 _Z29matrix_multiplication_kernel2PfS_S_iii_param_4,
	.param .u32 _Z29matrix_multiplication_kernel2PfS_S_iii_param_5
)
{
	.reg .pred 	%p<12>;
	.reg .b32 	%r<43>;
	.reg .b32 	%f<111>;
	.reg .b64 	%rd<13>;
	// demoted variable
	.shared .align 4 .b8 _ZZ29matrix_multiplication_kernel2PfS_S_iiiE3s_A[4096];
	// demoted variable
	.shared .align 4 .b8 _ZZ29matrix_multiplication_kernel2PfS_S_iiiE3s_B[4096];
	ld.param.u64 	%rd3, [_Z29matrix_multiplication_kernel2PfS_S_iii_param_0];
	ld.param.u64 	%rd4, [_Z29matrix_multiplication_kernel2PfS_S_iii_param_1];
	ld.param.u64 	%rd5, [_Z29matrix_multiplication_kernel2PfS_S_iii_param_2];
	ld.param.u32 	%r24, [_Z29matrix_multiplication_kernel2PfS_S_iii_param_3];
	ld.param.u32 	%r25, [_Z29matrix_multiplication_kernel2PfS_S_iii_param_4];
	ld.param.u32 	%r26, [_Z29matrix_multiplication_kernel2PfS_S_iii_param_5];
	mov.u32 	%r27, %ctaid.y;
	shl.b32 	%r28, %r27, 5;
	mov.u32 	%r40, %tid.y;
	add.s32 	%r2, %r28, %r40;
	mov.u32 	%r29, %ctaid.x;
	shl.b32 	%r3, %r29, 5;
	mov.u32 	%r38, %tid.x;
	add.s32 	%r5, %r3, %r38;
	setp.lt.s32 	%p1, %r25, 1;
	mov.f32 	%f110, 0f00000000;
	@%p1 bra 	$L__BB1_7;
	add.s32 	%r30, %r25, 31;
	shr.u32 	%r31, %r30, 5;
	shl.b32 	%r32, %r40, 7;
	mov.u32 	%r33, _ZZ29matrix_multiplication_kernel2PfS_S_iiiE3s_A;
	add.s32 	%r6, %r33, %r32;
	shl.b32 	%r34, %r38, 2;
	add.s32 	%r7, %r6, %r34;
	mov.u32 	%r35, _ZZ29matrix_multiplication_kernel2PfS_S_iiiE3s_B;
	add.s32 	%r9, %r35, %r34;
	add.s32 	%r8, %r9, %r32;
	neg.s32 	%r42, %r31;
	mad.lo.s32 	%r36, %r40, %r26, %r38;
	add.s32 	%r41, %r36, %r3;
	shl.b32 	%r12, %r26, 5;
	mad.lo.s32 	%r39, %r25, %r2, %r38;
	cvta.to.global.u64 	%rd1, %rd3;
	cvta.to.global.u64 	%rd2, %rd4;
	mov.f32 	%f110, 0f00000000;
$L__BB1_2:
	setp.ge.s32 	%p2, %r2, %r24;
	setp.ge.u32 	%p3, %r38, %r25;
	mov.f32 	%f108, 0f00000000;
	or.pred  	%p4, %p2, %p3;
	@%p4 bra 	$L__BB1_4;
	mul.wide.u32 	%rd6, %r39, 4;
	add.s64 	%rd7, %rd1, %rd6;
	ld.global.f32 	%f108, [%rd7];
$L__BB1_4:
	setp.ge.s32 	%p5, %r5, %r26;
	st.shared.f32 	[%r7], %f108;
	setp.ge.u32 	%p6, %r40, %r25;
	mov.f32 	%f109, 0f00000000;
	or.pred  	%p7, %p5, %p6;
	@%p7 bra 	$L__BB1_6;
	mul.wide.u32 	%rd8, %r41, 4;
	add.s64 	%rd9, %rd2, %rd8;
	ld.global.f32 	%f109, [%rd9];
$L__BB1_6:
	st.shared.f32 	[%r8], %f109;
	bar.sync 	0;
	ld.shared.f32 	%f12, [%r6];
	ld.shared.f32 	%f13, [%r9];
	fma.rn.f32 	%f14, %f12, %f13, %f110;
	ld.shared.f32 	%f15, [%r6+4];
	ld.shared.f32 	%f16, [%r9+128];
	fma.rn.f32 	%f17, %f15, %f16, %f14;
	ld.shared.f32 	%f18, [%r6+8];
	ld.shared.f32 	%f19, [%r9+256];
	fma.rn.f32 	%f20, %f18, %f19, %f17;
	ld.shared.f32 	%f21, [%r6+12];
	ld.shared.f32 	%f22, [%r9+384];
	fma.rn.f32 	%f23, %f21, %f22, %f20;
	ld.shared.f32 	%f24, [%r6+16];
	ld.shared.f32 	%f25, [%r9+512];
	fma.rn.f32 	%f26, %f24, %f25, %f23;
	ld.shared.f32 	%f27, [%r6+20];
	ld.shared.f32 	%f28, [%r9+640];
	fma.rn.f32 	%f29, %f27, %f28, %f26;
	ld.shared.f32 	%f30, [%r6+24];
	ld.shared.f32 	%f31, [%r9+768];
	fma.rn.f32 	%f32, %f30, %f31, %f29;
	ld.shared.f32 	%f33, [%r6+28];
	ld.shared.f32 	%f34, [%r9+896];
	fma.rn.f32 	%f35, %f33, %f34, %f32;
	ld.shared.f32 	%f36, [%r6+32];
	ld.shared.f32 	%f37, [%r9+1024];
	fma.rn.f32 	%f38, %f36, %f37, %f35;
	ld.shared.f32 	%f39, [%r6+36];
	ld.shared.f32 	%f40, [%r9+1152];
	fma.rn.f32 	%f41, %f39, %f40, %f38;
	ld.shared.f32 	%f42, [%r6+40];
	ld.shared.f32 	%f43, [%r9+1280];
	fma.rn.f32 	%f44, %f42, %f43, %f41;
	ld.shared.f32 	%f45, [%r6+44];
	ld.shared.f32 	%f46, [%r9+1408];
	fma.rn.f32 	%f47, %f45, %f46, %f44;
	ld.shared.f32 	%f48, [%r6+48];
	ld.shared.f32 	%f49, [%r9+1536];
	fma.rn.f32 	%f50, %f48, %f49, %f47;
	ld.shared.f32 	%f51, [%r6+52];
	ld.shared.f32 	%f52, [%r9+1664];
	fma.rn.f32 	%f53, %f51, %f52, %f50;
	ld.shared.f32 	%f54, [%r6+56];
	ld.shared.f32 	%f55, [%r9+1792];
	fma.rn.f32 	%f56, %f54, %f55, %f53;
	ld.shared.f32 	%f57, [%r6+60];
	ld.shared.f32 	%f58, [%r9+1920];
	fma.rn.f32 	%f59, %f57, %f58, %f56;
	ld.shared.f32 	%f60, [%r6+64];
	ld.shared.f32 	%f61, [%r9+2048];
	fma.rn.f32 	%f62, %f60, %f61, %f59;
	ld.shared.f32 	%f63, [%r6+68];
	ld.shared.f32 	%f64, [%r9+2176];
	fma.rn.f32 	%f65, %f63, %f64, %f62;
	ld.shared.f32 	%f66, [%r6+72];
	ld.shared.f32 	%f67, [%r9+2304];
	fma.rn.f32 	%f68, %f66, %f67, %f65;
	ld.shared.f32 	%f69, [%r6+76];
	ld.shared.f32 	%f70, [%r9+2432];
	fma.rn.f32 	%f71, %f69, %f70, %f68;
	ld.shared.f32 	%f72, [%r6+80];
	ld.shared.f32 	%f73, [%r9+2560];
	fma.rn.f32 	%f74, %f72, %f73, %f71;
	ld.shared.f32 	%f75, [%r6+84];
	ld.shared.f32 	%f76, [%r9+2688];
	fma.rn.f32 	%f77, %f75, %f76, %f74;
	ld.shared.f32 	%f78, [%r6+88];
	ld.shared.f32 	%f79, [%r9+2816];
	fma.rn.f32 	%f80, %f78, %f79, %f77;
	ld.shared.f32 	%f81, [%r6+92];
	ld.shared.f32 	%f82, [%r9+2944];
	fma.rn.f32 	%f83, %f81, %f82, %f80;
	ld.shared.f32 	%f84, [%r6+96];
	ld.shared.f32 	%f85, [%r9+3072];
	fma.rn.f32 	%f86, %f84, %f85, %f83;
	ld.shared.f32 	%f87, [%r6+100];
	ld.shared.f32 	%f88, [%r9+3200];
	fma.rn.f32 	%f89, %f87, %f88, %f86;
	ld.shared.f32 	%f90, [%r6+104];
	ld.shared.f32 	%f91, [%r9+3328];
	fma.rn.f32 	%f92, %f90, %f91, %f89;
	ld.shared.f32 	%f93, [%r6+108];
	ld.shared.f32 	%f94, [%r9+3456];
	fma.rn.f32 	%f95, %f93, %f94, %f92;
	ld.shared.f32 	%f96, [%r6+112];
	ld.shared.f32 	%f97, [%r9+3584];
	fma.rn.f32 	%f98, %f96, %f97, %f95;
	ld.shared.f32 	%f99, [%r6+116];
	ld.shared.f32 	%f100, [%r9+3712];
	fma.rn.f32 	%f101, %f99, %f100, %f98;
	ld.shared.f32 	%f102, [%r6+120];
	ld.shared.f32 	%f103, [%r9+3840];
	fma.rn.f32 	%f104, %f102, %f103, %f101;
	ld.shared.f32 	%f105, [%r6+124];
	ld.shared.f32 	%f106, [%r9+3968];
	fma.rn.f32 	%f110, %f105, %f106, %f104;
	bar.sync 	0;
	add.s32 	%r42, %r42, 1;
	setp.ne.s32 	%p8, %r42, 0;
	add.s32 	%r41, %r41, %r12;
	add.s32 	%r40, %r40, 32;
	add.s32 	%r39, %r39, 32;
	add.s32 	%r38, %r38, 32;
	@%p8 bra 	$L__BB1_2;
$L__BB1_7:
	setp.ge.s32 	%p9, %r2, %r24;
	setp.ge.s32 	%p10, %r5, %r26;
	or.pred  	%p11, %p9, %p10;
	@%p11 bra 	$L__BB1_9;
	mad.lo.s32 	%r37, %r26, %r2, %r5;
	cvta.to.global.u64 	%rd10, %rd5;
	mul.wide.s32 	%rd11, %r37, 4;
	add.s64 	%rd12, %rd10, %rd11;
	st.global.f32 	[%rd12], %f110;
$L__BB1_9:
	ret;

}


// ===== COMPILED SASS (sm_100) =====

	.target	sm_100

	.elftype	@"ET_EXEC"


//--------------------- .note.nv.tkinfo           --------------------------
	.section	.note.nv.tkinfo,"",@"SHT_NOTE"
	.sectionflags	@"SHF_NOTE_NV_TKINFO"
	.tkinfo
        /*0018*/ 	.word	0x00000002
        /*0030*/ 	.string	""
        /*0030*/ 	.string	"ptxas"
        /*0030*/ 	.string	"Cuda compilation tools, release 13.0, V13.0.88"
        /*0030*/ 	.string	"Build cuda_13.0.r13.0/compiler.36424714_0"
        /*0030*/ 	.string	"-arch sm_100 -m 64 "



//--------------------- .note.nv.cuinfo           --------------------------
	.section	.note.nv.cuinfo,"",@"SHT_NOTE"
	.sectionflags	@"SHF_NOTE_NV_CUINFO"
        /*0018*/ 	.short	0x0002
        /*001a*/ 	.short	0x0064
        /*001c*/ 	.short	0x0082
	.zero		2


//--------------------- .nv.info                  --------------------------
	.section	.nv.info,"",@"SHT_CUDA_INFO"
	.align	4


	//----- nvinfo : EIATTR_REGCOUNT
	.align		4
        /*0000*/ 	.byte	0x04, 0x2f
        /*0002*/ 	.short	(.L_1 - .L_0)
	.align		4
.L_0:
        /*0004*/ 	.word	index@(_Z29matrix_multiplication_kernel1PfS_S_iii)
        /*0008*/ 	.word	0x00000020


	//----- nvinfo : EIATTR_FRAME_SIZE
	.align		4
.L_1:
        /*000c*/ 	.byte	0x04, 0x11
        /*000e*/ 	.short	(.L_3 - .L_2)
	.align		4
.L_2:
        /*0010*/ 	.word	index@(_Z29matrix_multiplication_kernel1PfS_S_iii)
        /*0014*/ 	.word	0x00000000


	//----- nvinfo : EIATTR_REGCOUNT
	.align		4
.L_3:
        /*0018*/ 	.byte	0x04, 0x2f
        /*001a*/ 	.short	(.L_5 - .L_4)
	.align		4
.L_4:
        /*001c*/ 	.word	index@(_Z29matrix_multiplication_kernel2PfS_S_iii)
        /*0020*/ 	.word	0x00000020


	//----- nvinfo : EIATTR_FRAME_SIZE
	.align		4
.L_5:
        /*0024*/ 	.byte	0x04, 0x11
        /*0026*/ 	.short	(.L_7 - .L_6)
	.align		4
.L_6:
        /*0028*/ 	.word	index@(_Z29matrix_multiplication_kernel2PfS_S_iii)
        /*002c*/ 	.word	0x00000000


	//----- nvinfo : EIATTR_MIN_STACK_SIZE
	.align		4
.L_7:
        /*0030*/ 	.byte	0x04, 0x12
        /*0032*/ 	.short	(.L_9 - .L_8)
	.align		4
.L_8:
        /*0034*/ 	.word	index@(_Z29matrix_multiplication_kernel2PfS_S_iii)
        /*0038*/ 	.word	0x00000000


	//----- nvinfo : EIATTR_MIN_STACK_SIZE
	.align		4
.L_9:
        /*003c*/ 	.byte	0x04, 0x12
        /*003e*/ 	.short	(.L_11 - .L_10)
	.align		4
.L_10:
        /*0040*/ 	.word	index@(_Z29matrix_multiplication_kernel1PfS_S_iii)
        /*0044*/ 	.word	0x00000000
.L_11:


//--------------------- .nv.compat                --------------------------
	.section	.nv.compat,"",@"SHT_CUDA_COMPAT_INFO"
	.align	4
        /*0000*/ 	.byte	0x02, 0x09, 0x00, 0x00, 0x02, 0x02, 0x01, 0x00, 0x02, 0x05, 0x05, 0x00, 0x03, 0x07, 0x01, 0x01
        /*0010*/ 	.byte	0x02, 0x03, 0x00, 0x00, 0x02, 0x06, 0x01, 0x00, 0x04, 0x0b, 0x08, 0x00, 0x09, 0x00, 0x00, 0x00
        /*0020*/ 	.byte	0x00, 0x00, 0x00, 0x00


//--------------------- .nv.info._Z29matrix_multiplication_kernel2PfS_S_iii --------------------------
	.section	.nv.info._Z29matrix_multiplication_kernel2PfS_S_iii,"",@"SHT_CUDA_INFO"
	.sectionflags	@""
	.align	4


	//----- nvinfo : EIATTR_CUDA_API_VERSION
	.align		4
        /*0000*/ 	.byte	0x04, 0x37
        /*0002*/ 	.short	(.L_13 - .L_12)
.L_12:
        /*0004*/ 	.word	0x00000082


	//----- nvinfo : EIATTR_KPARAM_INFO
	.align		4
.L_13:
        /*0008*/ 	.byte	0x04, 0x17
        /*000a*/ 	.short	(.L_15 - .L_14)
.L_14:
        /*000c*/ 	.word	0x00000000
        /*0010*/ 	.short	0x0005
        /*0012*/ 	.short	0x0020
        /*0014*/ 	.byte	0x00, 0xf0, 0x11, 0x00


	//----- nvinfo : EIATTR_KPARAM_INFO
	.align		4
.L_15:
        /*0018*/ 	.byte	0x04, 0x17
        /*001a*/ 	.short	(.L_17 - .L_16)
.L_16:
        /*001c*/ 	.word	0x00000000
        /*0020*/ 	.short	0x0004
        /*0022*/ 	.short	0x001c
        /*0024*/ 	.byte	0x00, 0xf0, 0x11, 0x00


	//----- nvinfo : EIATTR_KPARAM_INFO
	.align		4
.L_17:
        /*0028*/ 	.byte	0x04, 0x17
        /*002a*/ 	.short	(.L_19 - .L_18)
.L_18:
        /*002c*/ 	.word	0x00000000
        /*0030*/ 	.short	0x0003
        /*0032*/ 	.short	0x0018
        /*0034*/ 	.byte	0x00, 0xf0, 0x11, 0x00


	//----- nvinfo : EIATTR_KPARAM_INFO
	.align		4
.L_19:
        /*0038*/ 	.byte	0x04, 0x17
        /*003a*/ 	.short	(.L_21 - .L_20)
.L_20:
        /*003c*/ 	.word	0x00000000
        /*0040*/ 	.short	0x0002
        /*0042*/ 	.short	0x0010
        /*0044*/ 	.byte	0x00, 0xf5, 0x21, 0x00


	//----- nvinfo : EIATTR_KPARAM_INFO
	.align		4
.L_21:
        /*0048*/ 	.byte	0x04, 0x17
        /*004a*/ 	.short	(.L_23 - .L_22)
.L_22:
        /*004c*/ 	.word	0x00000000
        /*0050*/ 	.short	0x0001
        /*0052*/ 	.short	0x0008
        /*0054*/ 	.byte	0x00, 0xf5, 0x21, 0x00


	//----- nvinfo : EIATTR_KPARAM_INFO
	.align		4
.L_23:
        /*0058*/ 	.byte	0x04, 0x17
        /*005a*/ 	.short	(.L_25 - .L_24)
.L_24:
        /*005c*/ 	.word	0x00000000
        /*0060*/ 	.short	0x0000
        /*0062*/ 	.short	0x0000
        /*0064*/ 	.byte	0x00, 0xf5, 0x21, 0x00


	//----- nvinfo : EIATTR_SPARSE_MMA_MASK
	.align		4
.L_25:
        /*0068*/ 	.byte	0x03, 0x50
        /*006a*/ 	.short	0x0000


	//----- nvinfo : EIATTR_MAXREG_COUNT
	.align		4
        /*006c*/ 	.byte	0x03, 0x1b
        /*006e*/ 	.short	0x00ff


	//----- nvinfo : EIATTR_NUM_BARRIERS
	.align		4
        /*0070*/ 	.byte	0x02, 0x4c
        /*0072*/ 	.byte	0x01
	.zero		1


	//----- nvinfo : EIATTR_MERCURY_ISA_VERSION
	.align		4
        /*0074*/ 	.byte	0x03, 0x5f
        /*0076*/ 	.short	0x0101


	//----- nvinfo : EIATTR_VRC_CTA_INIT_COUNT
	.align		4
        /*0078*/ 	.byte	0x02, 0x4a
	.zero		1
	.zero		1


	//----- nvinfo : EIATTR_EXIT_INSTR_OFFSETS
	.align		4
        /*007c*/ 	.byte	0x04, 0x1c
        /*007e*/ 	.short	(.L_27 - .L_26)


	//   ....[0]....
.L_26:
        /*0080*/ 	.word	0x00000820


	//   ....[1]....
        /*0084*/ 	.word	0x00000870


	//----- nvinfo : EIATTR_CBANK_PARAM_SIZE
	.align		4
.L_27:
        /*0088*/ 	.byte	0x03, 0x19
        /*008a*/ 	.short	0x0024


	//----- nvinfo : EIATTR_PARAM_CBANK
	.align		4
        /*008c*/ 	.byte	0x04, 0x0a
        /*008e*/ 	.short	(.L_29 - .L_28)
	.align		4
.L_28:
        /*0090*/ 	.word	index@(.nv.constant0._Z29matrix_multiplication_kernel2PfS_S_iii)
        /*0094*/ 	.short	0x0380
        /*0096*/ 	.short	0x0024


	//----- nvinfo : EIATTR_SW_WAR
	.align		4
.L_29:
        /*0098*/ 	.byte	0x04, 0x36
        /*009a*/ 	.short	(.L_31 - .L_30)
.L_30:
        /*009c*/ 	.word	0x00000008
.L_31:


//--------------------- .nv.info._Z29matrix_multiplication_kernel1PfS_S_iii --------------------------
	.section	.nv.info._Z29matrix_multiplication_kernel1PfS_S_iii,"",@"SHT_CUDA_INFO"
	.sectionflags	@""
	.align	4


	//----- nvinfo : EIATTR_CUDA_API_VERSION
	.align		4
        /*0000*/ 	.byte	0x04, 0x37
        /*0002*/ 	.short	(.L_33 - .L_32)
.L_32:
        /*0004*/ 	.word	0x00000082


	//----- nvinfo : EIATTR_KPARAM_INFO
	.align		4
.L_33:
        /*0008*/ 	.byte	0x04, 0x17
        /*000a*/ 	.short	(.L_35 - .L_34)
.L_34:
        /*000c*/ 	.word	0x00000000
        /*0010*/ 	.short	0x0005
        /*0012*/ 	.short	0x0020
        /*0014*/ 	.byte	0x00, 0xf0, 0x11, 0x00


	//----- nvinfo : EIATTR_KPARAM_INFO
	.align		4
.L_35:
        /*0018*/ 	.byte	0x04, 0x17
        /*001a*/ 	.short	(.L_37 - .L_36)
.L_36:
        /*001c*/ 	.word	0x00000000
        /*0020*/ 	.short	0x0004
        /*0022*/ 	.short	0x001c
        /*0024*/ 	.byte	0x00, 0xf0, 0x11, 0x00


	//----- nvinfo : EIATTR_KPARAM_INFO
	.align		4
.L_37:
        /*0028*/ 	.byte	0x04, 0x17
        /*002a*/ 	.short	(.L_39 - .L_38)
.L_38:
        /*002c*/ 	.word	0x00000000
        /*0030*/ 	.short	0x0003
        /*0032*/ 	.short	0x0018
        /*0034*/ 	.byte	0x00, 0xf0, 0x11, 0x00


	//----- nvinfo : EIATTR_KPARAM_INFO
	.align		4
.L_39:
        /*0038*/ 	.byte	0x04, 0x17
        /*003a*/ 	.short	(.L_41 - .L_40)
.L_40:
        /*003c*/ 	.word	0x00000000
        /*0040*/ 	.short	0x0002
        /*0042*/ 	.short	0x0010
        /*0044*/ 	.byte	0x00, 0xf5, 0x21, 0x00


	//----- nvinfo : EIATTR_KPARAM_INFO
	.align		4
.L_41:
        /*0048*/ 	.byte	0x04, 0x17
        /*004a*/ 	.short	(.L_43 - .L_42)
.L_42:
        /*004c*/ 	.word	0x00000000
        /*0050*/ 	.short	0x0001
        /*0052*/ 	.short	0x0008
        /*0054*/ 	.byte	0x00, 0xf5, 0x21, 0x00


	//----- nvinfo : EIATTR_KPARAM_INFO
	.align		4
.L_43:
        /*0058*/ 	.byte	0x04, 0x17
        /*005a*/ 	.short	(.L_45 - .L_44)
.L_44:
        /*005c*/ 	.word	0x00000000
        /*0060*/ 	.short	0x0000
        /*0062*/ 	.short	0x0000
        /*0064*/ 	.byte	0x00, 0xf5, 0x21, 0x00


	//----- nvinfo : EIATTR_SPARSE_MMA_MASK
	.align		4
.L_45:
        /*0068*/ 	.byte	0x03, 0x50
        /*006a*/ 	.short	0x0000


	//----- nvinfo : EIATTR_MAXREG_COUNT
	.align		4
        /*006c*/ 	.byte	0x03, 0x1b
        /*006e*/ 	.short	0x00ff


	//----- nvinfo : EIATTR_MERCURY_ISA_VERSION
	.align		4
        /*0070*/ 	.byte	0x03, 0x5f
        /*0072*/ 	.short	0x0101


	//----- nvinfo : EIATTR_VRC_CTA_INIT_COUNT
	.align		4
        /*0074*/ 	.byte	0x02, 0x4a
	.zero		1
	.zero		1


	//----- nvinfo : EIATTR_EXIT_INSTR_OFFSETS
	.align		4
        /*0078*/ 	.byte	0x04, 0x1c
        /*007a*/ 	.short	(.L_47 - .L_46)


	//   ....[0]....
.L_46:
        /*007c*/ 	.word	0x000000d0


	//   ....[1]....
        /*0080*/ 	.word	0x000008f0


	//----- nvinfo : EIATTR_CBANK_PARAM_SIZE
	.align		4
.L_47:
        /*0084*/ 	.byte	0x03, 0x19
        /*0086*/ 	.short	0x0024


	//----- nvinfo : EIATTR_PARAM_CBANK
	.align		4
        /*0088*/ 	.byte	0x04, 0x0a
        /*008a*/ 	.short	(.L_49 - .L_48)
	.align		4
.L_48:
        /*008c*/ 	.word	index@(.nv.constant0._Z29matrix_multiplication_kernel1PfS_S_iii)
        /*0090*/ 	.short	0x0380
        /*0092*/ 	.short	0x0024


	//----- nvinfo : EIATTR_SW_WAR
	.align		4
.L_49:
        /*0094*/ 	.byte	0x04, 0x36
        /*0096*/ 	.short	(.L_51 - .L_50)
.L_50:
        /*0098*/ 	.word	0x00000008
.L_51:


//--------------------- .nv.callgraph             --------------------------
	.section	.nv.callgraph,"",@"SHT_CUDA_CALLGRAPH"
	.align	4
	.sectionentsize	8
	.align		4
        /*0000*/ 	.word	0x00000000
	.align		4
        /*0004*/ 	.word	0xffffffff
	.align		4
        /*0008*/ 	.word	0x00000000
	.align		4
        /*000c*/ 	.word	0xfffffffe
	.align		4
        /*0010*/ 	.word	0x00000000
	.align		4
        /*0014*/ 	.word	0xfffffffd
	.align		4
        /*0018*/ 	.word	0x00000000
	.align		4
        /*001c*/ 	.word	0xfffffffc


//--------------------- .text._Z29matrix_multiplication_kernel2PfS_S_iii --------------------------
	.section	.text._Z29matrix_multiplication_kernel2PfS_S_iii,"ax",@progbits
	.align	128
        .global         _Z29matrix_multiplication_kernel2PfS_S_iii
        .type           _Z29matrix_multiplication_kernel2PfS_S_iii,@function
        .size           _Z29matrix_multiplication_kernel2PfS_S_iii,(.L_x_8 - _Z29matrix_multiplication_kernel2PfS_S_iii)
        .other          _Z29matrix_multiplication_kernel2PfS_S_iii,@"STO_CUDA_ENTRY STV_DEFAULT"
_Z29matrix_multiplication_kernel2PfS_S_iii:
.text._Z29matrix_multiplication_kernel2PfS_S_iii:
[----:B------:R-:W-:Y:S01]  /*0000*/  LDC R1, c[0x0][0x37c] ;  /* 0x0000df00ff017b82 */ /* 0x000fe20000000800 */
[----:B------:R-:W0:Y:S01]  /*0010*/  S2R R18, SR_CTAID.Y ;  /* 0x0000000000127919 */ /* 0x000e220000002600 */
[----:B------:R-:W1:Y:S01]  /*0020*/  LDCU UR10, c[0x0][0x39c] ;  /* 0x00007380ff0a77ac */ /* 0x000e620008000800 */
[----:B------:R-:W-:Y:S01]  /*0030*/  HFMA2 R21, -RZ, RZ, 0, 0 ;  /* 0x00000000ff157431 */ /* 0x000fe200000001ff */
[----:B------:R-:W0:Y:S01]  /*0040*/  S2R R17, SR_TID.Y ;  /* 0x0000000000117919 */ /* 0x000e220000002200 */
[----:B------:R-:W2:Y:S01]  /*0050*/  LDCU UR14, c[0x0][0x3a0] ;  /* 0x00007400ff0e77ac */ /* 0x000ea20008000800 */
[----:B------:R-:W3:Y:S01]  /*0060*/  S2R R2, SR_CTAID.X ;  /* 0x0000000000027919 */ /* 0x000ee20000002500 */
[----:B------:R-:W4:Y:S01]  /*0070*/  LDCU.64 UR8, c[0x0][0x358] ;  /* 0x00006b00ff0877ac */ /* 0x000f220008000a00 */
[----:B------:R-:W3:Y:S01]  /*0080*/  S2R R16, SR_TID.X ;  /* 0x0000000000107919 */ /* 0x000ee20000002100 */
[----:B-1----:R-:W-:Y:S01]  /*0090*/  UISETP.GE.AND UP0, UPT, UR10, 0x1, UPT ;  /* 0x000000010a00788c */ /* 0x002fe2000bf06270 */
[----:B0-----:R-:W-:-:S02]  /*00a0*/  LEA R18, R18, R17, 0x5 ;  /* 0x0000001112127211 */ /* 0x001fc400078e28ff */
[----:B---3--:R-:W-:-:S06]  /*00b0*/  LEA R19, R2, R16, 0x5 ;  /* 0x0000001002137211 */ /* 0x008fcc00078e28ff */
[----:B--2-4-:R-:W-:Y:S05]  /*00c0*/  BRA.U !UP0, `(.L_x_0) ;  /* 0x0000000508c87547 */ /* 0x014fea000b800000 */
[----:B------:R-:W0:Y:S01]  /*00d0*/  S2UR UR7, SR_CgaCtaId ;  /* 0x00000000000779c3 */ /* 0x000e220000008800 */
[----:B------:R-:W1:Y:S01]  /*00e0*/  LDCU UR11, c[0x0][0x3a0] ;  /* 0x00007400ff0b77ac */ /* 0x000e620008000800 */
[----:B------:R-:W-:Y:S01]  /*00f0*/  MOV R21, RZ ;  /* 0x000000ff00157202 */ /* 0x000fe20000000f00 */
[----:B------:R-:W-:Y:S01]  /*0100*/  IMAD R6, R18, UR10, R16 ;  /* 0x0000000a12067c24 */ /* 0x000fe2000f8e0210 */
[----:B------:R-:W-:Y:S01]  /*0110*/  UMOV UR5, 0x400 ;  /* 0x0000040000057882 */ /* 0x000fe20000000000 */
[----:B------:R-:W-:-:S03]  /*0120*/  UIADD3 UR4, UPT, UPT, UR10, 0x1f, URZ ;  /* 0x0000001f0a047890 */ /* 0x000fc6000fffe0ff */
[----:B------:R-:W2:Y:S01]  /*0130*/  LDC R0, c[0x0][0x3a0] ;  /* 0x0000e800ff007b82 */ /* 0x000ea20000000800 */
[----:B------:R-:W-:Y:S02]  /*0140*/  UIADD3 UR6, UPT, UPT, UR5, 0x1000, URZ ;  /* 0x0000100005067890 */ /* 0x000fe4000fffe0ff */
[----:B------:R-:W-:Y:S01]  /*0150*/  USHF.R.U32.HI UR4, URZ, 0x5, UR4 ;  /* 0x00000005ff047899 */ /* 0x000fe20008011604 */
[----:B------:R-:W3:Y:S03]  /*0160*/  LDCU.64 UR12, c[0x0][0x398] ;  /* 0x00007300ff0c77ac */ /* 0x000ee60008000a00 */
[----:B------:R-:W-:Y:S01]  /*0170*/  UIADD3 UR4, UPT, UPT, -UR4, URZ, URZ ;  /* 0x000000ff04047290 */ /* 0x000fe2000fffe1ff */
[----:B-1----:R-:W-:Y:S01]  /*0180*/  IMAD R7, R17, UR11, R16 ;  /* 0x0000000b11077c24 */ /* 0x002fe2000f8e0210 */
[----:B0-----:R-:W-:-:S04]  /*0190*/  ULEA UR5, UR7, UR5, 0x18 ;  /* 0x0000000507057291 */ /* 0x001fc8000f8ec0ff */
[----:B------:R-:W-:Y:S01]  /*01a0*/  LEA R7, R2, R7, 0x5 ;  /* 0x0000000702077211 */ /* 0x000fe200078e28ff */
[----:B------:R-:W-:Y:S01]  /*01b0*/  ULEA UR6, UR7, UR6, 0x18 ;  /* 0x0000000607067291 */ /* 0x000fe2000f8ec0ff */
[----:B------:R-:W-:-:S05]  /*01c0*/  LEA R5, R17, UR5, 0x7 ;  /* 0x0000000511057c11 */ /* 0x000fca000f8e38ff */
[C---:B------:R-:W-:Y:S02]  /*01d0*/  LEA R3, R16.reuse, UR6, 0x2 ;  /* 0x0000000610037c11 */ /* 0x040fe4000f8e10ff */
[----:B------:R-:W-:Y:S02]  /*01e0*/  LEA R4, R16, R5, 0x2 ;  /* 0x0000000510047211 */ /* 0x000fe400078e10ff */
[----:B---3--:R-:W-:-:S07]  /*01f0*/  LEA R2, R17, R3, 0x7 ;  /* 0x0000000311027211 */ /* 0x008fce00078e38ff */
.L_x_1:
[----:B------:R-:W-:Y:S01]  /*0200*/  ISETP.GE.U32.AND P1, PT, R16, UR13, PT ;  /* 0x0000000d10007c0c */ /* 0x000fe2000bf26070 */
[----:B------:R-:W-:Y:S01]  /*0210*/  HFMA2 R24, -RZ, RZ, 0, 0 ;  /* 0x00000000ff187431 */ /* 0x000fe200000001ff */
[----:B------:R-:W-:Y:S02]  /*0220*/  ISETP.GE.U32.AND P0, PT, R17, UR13, PT ;  /* 0x0000000d11007c0c */ /* 0x000fe4000bf06070 */
[----:B------:R-:W-:Y:S02]  /*0230*/  ISETP.GE.OR P1, PT, R18, UR12, P1 ;  /* 0x0000000c12007c0c */ /* 0x000fe40008f26670 */
[----:B--2---:R-:W-:Y:S02]  /*0240*/  ISETP.GE.OR P0, PT, R19, R0, P0 ;  /* 0x000000001300720c */ /* 0x004fe40000706670 */
[----:B------:R-:W-:-:S09]  /*0250*/  MOV R29, RZ ;  /* 0x000000ff001d7202 */ /* 0x000fd20000000f00 */
[----:B------:R-:W0:Y:S08]  /*0260*/  @!P1 LDC.64 R10, c[0x0][0x380] ;  /* 0x0000e000ff0a9b82 */ /* 0x000e300000000a00 */
[----:B------:R-:W1:Y:S01]  /*0270*/  @!P0 LDC.64 R8, c[0x0][0x388] ;  /* 0x0000e200ff088b82 */ /* 0x000e620000000a00 */
[----:B0-----:R-:W-:-:S05]  /*0280*/  @!P1 IMAD.WIDE.U32 R10, R6, 0x4, R10 ;  /* 0x00000004060a9825 */ /* 0x001fca00078e000a */
[----:B------:R-:W2:Y:S01]  /*0290*/  @!P1 LDG.E R29, desc[UR8][R10.64] ;  /* 0x000000080a1d9981 */ /* 0x000ea2000c1e1900 */
[----:B-1----:R-:W-:-:S05]  /*02a0*/  @!P0 IMAD.WIDE.U32 R22, R7, 0x4, R8 ;  /* 0x0000000407168825 */ /* 0x002fca00078e0008 */
[----:B------:R-:W3:Y:S01]  /*02b0*/  @!P0 LDG.E R24, desc[UR8][R22.64] ;  /* 0x0000000816188981 */ /* 0x000ee2000c1e1900 */
[----:B------:R-:W-:-:S04]  /*02c0*/  UIADD3 UR4, UPT, UPT, UR4, 0x1, URZ ;  /* 0x0000000104047890 */ /* 0x000fc8000fffe0ff */
[----:B------:R-:W-:Y:S01]  /*02d0*/  UISETP.NE.AND UP0, UPT, UR4, URZ, UPT ;  /* 0x000000ff0400728c */ /* 0x000fe2000bf05270 */
[----:B------:R-:W-:Y:S01]  /*02e0*/  IADD3 R17, PT, PT, R17, 0x20, RZ ;  /* 0x0000002011117810 */ /* 0x000fe20007ffe0ff */
[----:B--2---:R-:W-:Y:S04]  /*02f0*/  STS [R4], R29 ;  /* 0x0000001d04007388 */ /* 0x004fe80000000800 */
[----:B---3--:R-:W-:Y:S01]  /*0300*/  STS [R2], R24 ;  /* 0x0000001802007388 */ /* 0x008fe20000000800 */
[----:B------:R-:W-:Y:S06]  /*0310*/  BAR.SYNC.DEFER_BLOCKING 0x0 ;  /* 0x0000000000007b1d */ /* 0x000fec0000010000 */
[----:B------:R-:W-:Y:S04]  /*0320*/  LDS R28, [R3] ;  /* 0x00000000031c7984 */ /* 0x000fe80000000800 */
[----:B------:R-:W0:Y:S04]  /*0330*/  LDS.128 R12, [R5] ;  /* 0x00000000050c7984 */ /* 0x000e280000000c00 */
[----:B------:R-:W1:Y:S04]  /*0340*/  LDS R23, [R3+0x80] ;  /* 0x0000800003177984 */ /* 0x000e680000000800 */
[----:B------:R-:W2:Y:S04]  /*0350*/  LDS R27, [R3+0x100] ;  /* 0x00010000031b7984 */ /* 0x000ea80000000800 */
[----:B------:R-:W3:Y:S04]  /*0360*/  LDS R26, [R3+0x180] ;  /* 0x00018000031a7984 */ /* 0x000ee80000000800 */
[----:B------:R-:W-:Y:S04]  /*0370*/  LDS R25, [R3+0x200] ;  /* 0x0002000003197984 */ /* 0x000fe80000000800 */
[----:B------:R-:W4:Y:S04]  /*0380*/  LDS.128 R8, [R5+0x10] ;  /* 0x0000100005087984 */ /* 0x000f280000000c00 */
[----:B------:R-:W5:Y:S04]  /*0390*/  LDS R20, [R3+0x280] ;  /* 0x0002800003147984 */ /* 0x000f680000000800 */
[----:B------:R-:W-:Y:S04]  /*03a0*/  LDS R24, [R3+0x380] ;  /* 0x0003800003187984 */ /* 0x000fe80000000800 */
[----:B------:R-:W-:Y:S01]  /*03b0*/  LDS R22, [R3+0x480] ;  /* 0x0004800003167984 */ /* 0x000fe20000000800 */
[----:B0-----:R-:W-:-:S03]  /*03c0*/  FFMA R12, R12, R28, R21 ;  /* 0x0000001c0c0c7223 */ /* 0x001fc60000000015 */
[----:B------:R-:W0:Y:S01]  /*03d0*/  LDS R21, [R3+0x300] ;  /* 0x0003000003157984 */ /* 0x000e220000000800 */
[----:B-1----:R-:W-:-:S03]  /*03e0*/  FFMA R12, R23, R13, R12 ;  /* 0x0000000d170c7223 */ /* 0x002fc6000000000c */
[----:B------:R-:W-:Y:S01]  /*03f0*/  LDS R23, [R3+0x400] ;  /* 0x0004000003177984 */ /* 0x000fe20000000800 */
[----:B--2---:R-:W-:-:S04]  /*0400*/  FFMA R27, R27, R14, R12 ;  /* 0x0000000e1b1b7223 */ /* 0x004fc8000000000c */
[----:B---3--:R-:W-:Y:S02]  /*0410*/  FFMA R27, R26, R15, R27 ;  /* 0x0000000f1a1b7223 */ /* 0x008fe4000000001b */
[----:B------:R-:W1:Y:S04]  /*0420*/  LDS.128 R12, [R5+0x20] ;  /* 0x00002000050c7984 */ /* 0x000e680000000c00 */
[----:B------:R-:W-:Y:S01]  /*0430*/  LDS R26, [R3+0x580] ;  /* 0x00058000031a7984 */ /* 0x000fe20000000800 */
[----:B----4-:R-:W-:-:S03]  /*0440*/  FFMA R27, R8, R25, R27 ;  /* 0x00000019081b7223 */ /* 0x010fc6000000001b */
[----:B------:R-:W2:Y:S01]  /*0450*/  LDS R25, [R3+0x500] ;  /* 0x0005000003197984 */ /* 0x000ea20000000800 */
[----:B-----5:R-:W-:-:S04]  /*0460*/  FFMA R20, R20, R9, R27 ;  /* 0x0000000914147223 */ /* 0x020fc8000000001b */
[----:B0-----:R-:W-:Y:S02]  /*0470*/  FFMA R21, R21, R10, R20 ;  /* 0x0000000a15157223 */ /* 0x001fe40000000014 */
[----:B------:R-:W-:Y:S02]  /*0480*/  LDS R20, [R3+0x680] ;  /* 0x0006800003147984 */ /* 0x000fe40000000800 */
[----:B------:R-:W-:Y:S02]  /*0490*/  FFMA R27, R24, R11, R21 ;  /* 0x0000000b181b7223 */ /* 0x000fe40000000015 */
[----:B------:R-:W-:Y:S04]  /*04a0*/  LDS R21, [R3+0x600] ;  /* 0x0006000003157984 */ /* 0x000fe80000000800 */
[----:B------:R-:W0:Y:S01]  /*04b0*/  LDS.128 R8, [R5+0x30] ;  /* 0x0000300005087984 */ /* 0x000e220000000c00 */
[----:B-1----:R-:W-:-:S03]  /*04c0*/  FFMA R27, R12, R23, R27 ;  /* 0x000000170c1b7223 */ /* 0x002fc6000000001b */
[----:B------:R-:W1:Y:S01]  /*04d0*/  LDS R23, [R3+0x700] ;  /* 0x0007000003177984 */ /* 0x000e620000000800 */
[----:B------:R-:W-:-:S03]  /*04e0*/  FFMA R22, R22, R13, R27 ;  /* 0x0000000d16167223 */ /* 0x000fc6000000001b */
[----:B------:R-:W3:Y:S01]  /*04f0*/  LDS R24, [R3+0x780] ;  /* 0x0007800003187984 */ /* 0x000ee20000000800 */
[----:B--2---:R-:W-:-:S03]  /*0500*/  FFMA R25, R25, R14, R22 ;  /* 0x0000000e19197223 */ /* 0x004fc60000000016 */
[----:B------:R-:W-:Y:S01]  /*0510*/  LDS R22, [R3+0x880] ;  /* 0x0008800003167984 */ /* 0x000fe20000000800 */
[----:B------:R-:W-:-:S03]  /*0520*/  FFMA R27, R26, R15, R25 ;  /* 0x0000000f1a1b7223 */ /* 0x000fc60000000019 */
[----:B------:R-:W-:Y:S04]  /*0530*/  LDS R25, [R3+0x800] ;  /* 0x0008000003197984 */ /* 0x000fe80000000800 */
[----:B------:R-:W2:Y:S04]  /*0540*/  LDS.128 R12, [R5+0x40] ;  /* 0x00004000050c7984 */ /* 0x000ea80000000c00 */
[----:B------:R-:W-:Y:S01]  /*0550*/  LDS R26, [R3+0x980] ;  /* 0x00098000031a7984 */ /* 0x000fe20000000800 */
[----:B0-----:R-:W-:-:S03]  /*0560*/  FFMA R27, R8, R21, R27 ;  /* 0x00000015081b7223 */ /* 0x001fc6000000001b */
[----:B------:R-:W0:Y:S01]  /*0570*/  LDS R21, [R3+0x900] ;  /* 0x0009000003157984 */ /* 0x000e220000000800 */
[----:B------:R-:W-:-:S04]  /*0580*/  FFMA R20, R20, R9, R27 ;  /* 0x0000000914147223 */ /* 0x000fc8000000001b */
[----:B-1----:R-:W-:Y:S02]  /*0590*/  FFMA R23, R23, R10, R20 ;  /* 0x0000000a17177223 */ /* 0x002fe40000000014 */
[----:B------:R-:W-:Y:S02]  /*05a0*/  LDS R20, [R3+0xa80] ;  /* 0x000a800003147984 */ /* 0x000fe40000000800 */
[----:B---3--:R-:W-:Y:S02]  /*05b0*/  FFMA R27, R24, R11, R23 ;  /* 0x0000000b181b7223 */ /* 0x008fe40000000017 */
[----:B------:R-:W-:Y:S04]  /*05c0*/  LDS R23, [R3+0xa00] ;  /* 0x000a000003177984 */ /* 0x000fe80000000800 */
[----:B------:R-:W1:Y:S01]  /*05d0*/  LDS.128 R8, [R5+0x50] ;  /* 0x0000500005087984 */ /* 0x000e620000000c00 */
[----:B--2---:R-:W-:-:S03]  /*05e0*/  FFMA R27, R12, R25, R27 ;  /* 0x000000190c1b7223 */ /* 0x004fc6000000001b */
[----:B------:R-:W2:Y:S01]  /*05f0*/  LDS R25, [R3+0xb00] ;  /* 0x000b000003197984 */ /* 0x000ea20000000800 */
[----:B------:R-:W-:-:S03]  /*0600*/  FFMA R12, R22, R13, R27 ;  /* 0x0000000d160c7223 */ /* 0x000fc6000000001b */
[----:B------:R-:W3:Y:S04]  /*0610*/  LDS R22, [R3+0xb80] ;  /* 0x000b800003167984 */ /* 0x000ee80000000800 */
[----:B------:R-:W-:Y:S01]  /*0620*/  LDS R24, [R3+0xc80] ;  /* 0x000c800003187984 */ /* 0x000fe20000000800 */
[----:B0-----:R-:W-:-:S04]  /*0630*/  FFMA R21, R21, R14, R12 ;  /* 0x0000000e15157223 */ /* 0x001fc8000000000c */
[----:B------:R-:W-:Y:S02]  /*0640*/  FFMA R27, R26, R15, R21 ;  /* 0x0000000f1a1b7223 */ /* 0x000fe40000000015 */
[----:B------:R-:W-:Y:S04]  /*0650*/  LDS R21, [R3+0xc00] ;  /* 0x000c000003157984 */ /* 0x000fe80000000800 */
[----:B------:R-:W0:Y:S01]  /*0660*/  LDS.128 R12, [R5+0x60] ;  /* 0x00006000050c7984 */ /* 0x000e220000000c00 */
[----:B-1----:R-:W-:-:S04]  /*0670*/  FFMA R23, R8, R23, R27 ;  /* 0x0000001708177223 */ /* 0x002fc8000000001b */
[----:B------:R-:W-:Y:S02]  /*0680*/  FFMA R20, R20, R9, R23 ;  /* 0x0000000914147223 */ /* 0x000fe40000000017 */
[----:B------:R-:W1:Y:S02]  /*0690*/  LDS R23, [R3+0xd00] ;  /* 0x000d000003177984 */ /* 0x000e640000000800 */
[----:B--2---:R-:W-:Y:S02]  /*06a0*/  FFMA R25, R25, R10, R20 ;  /* 0x0000000a19197223 */ /* 0x004fe40000000014 */
[----:B------:R-:W2:Y:S02]  /*06b0*/  LDS R20, [R3+0xd80] ;  /* 0x000d800003147984 */ /* 0x000ea40000000800 */
[----:B---3--:R-:W-:Y:S02]  /*06c0*/  FFMA R27, R22, R11, R25 ;  /* 0x0000000b161b7223 */ /* 0x008fe40000000019 */
[----:B------:R-:W-:Y:S04]  /*06d0*/  LDS R25, [R3+0xe00] ;  /* 0x000e000003197984 */ /* 0x000fe80000000800 */
[----:B------:R-:W3:Y:S04]  /*06e0*/  LDS.128 R8, [R5+0x70] ;  /* 0x0000700005087984 */ /* 0x000ee80000000c00 */
[----:B------:R-:W4:Y:S01]  /*06f0*/  LDS R22, [R3+0xe80] ;  /* 0x000e800003167984 */ /* 0x000f220000000800 */
[----:B0-----:R-:W-:-:S03]  /*0700*/  FFMA R27, R12, R21, R27 ;  /* 0x000000150c1b7223 */ /* 0x001fc6000000001b */
[----:B------:R-:W0:Y:S04]  /*0710*/  LDS R21, [R3+0xf00] ;  /* 0x000f000003157984 */ /* 0x000e280000000800 */
[----:B------:R-:W5:Y:S01]  /*0720*/  LDS R12, [R3+0xf80] ;  /* 0x000f8000030c7984 */ /* 0x000f620000000800 */
[----:B------:R-:W-:-:S04]  /*0730*/  FFMA R24, R24, R13, R27 ;  /* 0x0000000d18187223 */ /* 0x000fc8000000001b */
[----:B-1----:R-:W-:-:S04]  /*0740*/  FFMA R23, R23, R14, R24 ;  /* 0x0000000e17177223 */ /* 0x002fc80000000018 */
[----:B--2---:R-:W-:-:S04]  /*0750*/  FFMA R15, R20, R15, R23 ;  /* 0x0000000f140f7223 */ /* 0x004fc80000000017 */
[----:B---3--:R-:W-:-:S04]  /*0760*/  FFMA R15, R8, R25, R15 ;  /* 0x00000019080f7223 */ /* 0x008fc8000000000f */
[----:B----4-:R-:W-:Y:S01]  /*0770*/  FFMA R22, R22, R9, R15 ;  /* 0x0000000916167223 */ /* 0x010fe2000000000f */
[----:B------:R-:W-:Y:S02]  /*0780*/  IADD3 R16, PT, PT, R16, 0x20, RZ ;  /* 0x0000002010107810 */ /* 0x000fe40007ffe0ff */
[----:B------:R-:W-:Y:S02]  /*0790*/  IADD3 R6, PT, PT, R6, 0x20, RZ ;  /* 0x0000002006067810 */ /* 0x000fe40007ffe0ff */
[----:B------:R-:W-:Y:S01]  /*07a0*/  LEA R7, R0, R7, 0x5 ;  /* 0x0000000700077211 */ /* 0x000fe200078e28ff */
[----:B0-----:R-:W-:-:S04]  /*07b0*/  FFMA R21, R21, R10, R22 ;  /* 0x0000000a15157223 */ /* 0x001fc80000000016 */
[----:B-----5:R-:W-:Y:S01]  /*07c0*/  FFMA R21, R12, R11, R21 ;  /* 0x0000000b0c157223 */ /* 0x020fe20000000015 */
[----:B------:R-:W-:Y:S06]  /*07d0*/  BAR.SYNC.DEFER_BLOCKING 0x0 ;  /* 0x0000000000007b1d */ /* 0x000fec0000010000 */
[----:B------:R-:W-:Y:S05]  /*07e0*/  BRA.U UP0, `(.L_x_1) ;  /* 0xfffffff900847547 */ /* 0x000fea000b83ffff */
.L_x_0:
[----:B------:R-:W0:Y:S01]  /*07f0*/  LDCU UR4, c[0x0][0x398] ;  /* 0x00007300ff0477ac */ /* 0x000e220008000800 */
[----:B------:R-:W-:-:S04]  /*0800*/  ISETP.GE.AND P0, PT, R19, UR14, PT ;  /* 0x0000000e13007c0c */ /* 0x000fc8000bf06270 */
[----:B0-----:R-:W-:-:S13]  /*0810*/  ISETP.GE.OR P0, PT, R18, UR4, P0 ;  /* 0x0000000412007c0c */ /* 0x001fda0008706670 */
[----:B------:R-:W-:Y:S05]  /*0820*/  @P0 EXIT ;  /* 0x000000000000094d */ /* 0x000fea0003800000 */
[----:B------:R-:W0:Y:S01]  /*0830*/  LDC.64 R2, c[0x0][0x390] ;  /* 0x0000e400ff027b82 */ /* 0x000e220000000a00 */
[----:B------:R-:W-:-:S04]  /*0840*/  IMAD R19, R18, UR14, R19 ;  /* 0x0000000e12137c24 */ /* 0x000fc8000f8e0213 */
[----:B0-----:R-:W-:-:S05]  /*0850*/  IMAD.WIDE R2, R19, 0x4, R2 ;  /* 0x0000000413027825 */ /* 0x001fca00078e0202 */
[----:B------:R-:W-:Y:S01]  /*0860*/  STG.E desc[UR8][R2.64], R21 ;  /* 0x0000001502007986 */ /* 0x000fe2000c101908 */
[----:B------:R-:W-:Y:S05]  /*0870*/  EXIT ;  /* 0x000000000000794d */ /* 0x000fea0003800000 */
.L_x_2:
[----:B------:R-:W-:-:S00]  /*0880*/  BRA `(.L_x_2) ;  /* 0xfffffffc00fc7947 */ /* 0x000fc0000383ffff */
[----:B------:R-:W-:-:S00]  /*0890*/  NOP ;  /* 0x0000000000007918 */ /* 0x000fc00000000000 */
        /* <DEDUP_REMOVED lines=14> */
.L_x_8:


//--------------------- .text._Z29matrix_multiplication_kernel1PfS_S_iii --------------------------
	.section	.text._Z29matrix_multiplication_kernel1PfS_S_iii,"ax",@progbits
	.align	128
        .global         _Z29matrix_multiplication_kernel1PfS_S_iii
        .type           _Z29matrix_multiplication_kernel1PfS_S_iii,@function
        .size           _Z29matrix_multiplication_kernel1PfS_S_iii,(.L_x_9 - _Z29matrix_multiplication_kernel1PfS_S_iii)
        .other          _Z29matrix_multiplication_kernel1PfS_S_iii,@"STO_CUDA_ENTRY STV_DEFAULT"
_Z29matrix_multiplication_kernel1PfS_S_iii:
.text._Z29matrix_multiplication_kernel1PfS_S_iii:
[----:B------:R-:W-:Y:S01]  /*0000*/  LDC R1, c[0x0][0x37c] ;  /* 0x0000df00ff017b82 */ /* 0x000fe20000000800 */
[----:B------:R-:W0:Y:S07]  /*0010*/  S2R R5, SR_TID.X ;  /* 0x0000000000057919 */ /* 0x000e2e0000002100 */
[----:B------:R-:W1:Y:S01]  /*0020*/  LDC R16, c[0x0][0x364] ;  /* 0x0000d900ff107b82 */ /* 0x000e620000000800 */
[----:B------:R-:W2:Y:S01]  /*0030*/  LDCU UR6, c[0x0][0x398] ;  /* 0x00007300ff0677ac */ /* 0x000ea20008000800 */
[----:B------:R-:W1:Y:S06]  /*0040*/  S2R R3, SR_TID.Y ;  /* 0x0000000000037919 */ /* 0x000e6c0000002200 */
[----:B------:R-:W0:Y:S08]  /*0050*/  S2UR UR5, SR_CTAID.X ;  /* 0x00000000000579c3 */ /* 0x000e300000002500 */
[----:B------:R-:W0:Y:S08]  /*0060*/  LDC R0, c[0x0][0x360] ;  /* 0x0000d800ff007b82 */ /* 0x000e300000000800 */
[----:B------:R-:W1:Y:S08]  /*0070*/  S2UR UR4, SR_CTAID.Y ;  /* 0x00000000000479c3 */ /* 0x000e700000002600 */
[----:B------:R-:W3:Y:S01]  /*0080*/  LDC R17, c[0x0][0x3a0] ;  /* 0x0000e800ff117b82 */ /* 0x000ee20000000800 */
[----:B0-----:R-:W-:-:S02]  /*0090*/  IMAD R0, R0, UR5, R5 ;  /* 0x0000000500007c24 */ /* 0x001fc4000f8e0205 */
[----:B-1----:R-:W-:-:S03]  /*00a0*/  IMAD R16, R16, UR4, R3 ;  /* 0x0000000410107c24 */ /* 0x002fc6000f8e0203 */
[----:B---3--:R-:W-:-:S04]  /*00b0*/  ISETP.GE.AND P0, PT, R0, R17, PT ;  /* 0x000000110000720c */ /* 0x008fc80003f06270 */
[----:B--2---:R-:W-:-:S13]  /*00c0*/  ISETP.GE.OR P0, PT, R16, UR6, P0 ;  /* 0x0000000610007c0c */ /* 0x004fda0008706670 */
[----:B------:R-:W-:Y:S05]  /*00d0*/  @P0 EXIT ;  /* 0x000000000000094d */ /* 0x000fea0003800000 */
[----:B------:R-:W0:Y:S01]  /*00e0*/  LDC R19, c[0x0][0x39c] ;  /* 0x0000e700ff137b82 */ /* 0x000e220000000800 */
[----:B------:R-:W1:Y:S01]  /*00f0*/  LDCU.64 UR4, c[0x0][0x358] ;  /* 0x00006b00ff0477ac */ /* 0x000e620008000a00 */
[----:B------:R-:W-:Y:S01]  /*0100*/  HFMA2 R24, -RZ, RZ, 0, 0 ;  /* 0x00000000ff187431 */ /* 0x000fe200000001ff */
[----:B0-----:R-:W-:-:S13]  /*0110*/  ISETP.GE.AND P0, PT, R19, 0x1, PT ;  /* 0x000000011300780c */ /* 0x001fda0003f06270 */
[----:B-1----:R-:W-:Y:S05]  /*0120*/  @!P0 BRA `(.L_x_3) ;  /* 0x0000000400e08947 */ /* 0x002fea0003800000 */
[C---:B------:R-:W-:Y:S01]  /*0130*/  ISETP.GE.U32.AND P1, PT, R19.reuse, 0x8, PT ;  /* 0x000000081300780c */ /* 0x040fe20003f26070 */
[----:B------:R-:W-:Y:S01]  /*0140*/  IMAD R20, R16, R19, RZ ;  /* 0x0000001310147224 */ /* 0x000fe200078e02ff */
[----:B------:R-:W-:Y:S02]  /*0150*/  LOP3.LUT R27, R19, 0x7, RZ, 0xc0, !PT ;  /* 0x00000007131b7812 */ /* 0x000fe400078ec0ff */
[----:B------:R-:W-:Y:S02]  /*0160*/  MOV R24, RZ ;  /* 0x000000ff00187202 */ /* 0x000fe40000000f00 */
[----:B------:R-:W-:Y:S02]  /*0170*/  ISETP.NE.AND P0, PT, R27, RZ, PT ;  /* 0x000000ff1b00720c */ /* 0x000fe40003f05270 */
[----:B------:R-:W-:-:S05]  /*0180*/  MOV R21, RZ ;  /* 0x000000ff00157202 */ /* 0x000fca0000000f00 */
[----:B------:R-:W-:Y:S06]  /*0190*/  @!P1 BRA `(.L_x_4) ;  /* 0x0000000000c49947 */ /* 0x000fec0003800000 */
[----:B------:R-:W0:Y:S01]  /*01a0*/  LDC.64 R2, c[0x0][0x380] ;  /* 0x0000e000ff027b82 */ /* 0x000e220000000a00 */
[----:B------:R-:W-:Y:S02]  /*01b0*/  LOP3.LUT R21, R19, 0x7ffffff8, RZ, 0xc0, !PT ;  /* 0x7ffffff813157812 */ /* 0x000fe400078ec0ff */
[----:B------:R-:W-:Y:S02]  /*01c0*/  MOV R24, RZ ;  /* 0x000000ff00187202 */ /* 0x000fe40000000f00 */
[----:B------:R-:W-:Y:S02]  /*01d0*/  MOV R18, R0 ;  /* 0x0000000000127202 */ /* 0x000fe40000000f00 */
[----:B------:R-:W-:Y:S01]  /*01e0*/  IADD3 R22, PT, PT, -R21, RZ, RZ ;  /* 0x000000ff15167210 */ /* 0x000fe20007ffe1ff */
[----:B0-----:R-:W-:-:S03]  /*01f0*/  IMAD.WIDE.U32 R2, R20, 0x4, R2 ;  /* 0x0000000414027825 */ /* 0x001fc600078e0002 */
[----:B------:R-:W-:-:S04]  /*0200*/  IADD3 R4, P1, PT, R2, 0x10, RZ ;  /* 0x0000001002047810 */ /* 0x000fc80007f3e0ff */
[----:B------:R-:W-:-:S09]  /*0210*/  IADD3.X R5, PT, PT, RZ, R3, RZ, P1, !PT ;  /* 0x00000003ff057210 */ /* 0x000fd20000ffe4ff */
.L_x_5:
[----:B------:R-:W0:Y:S01]  /*0220*/  LDC.64 R14, c[0x0][0x388] ;  /* 0x0000e200ff0e7b82 */ /* 0x000e220000000a00 */
[----:B------:R-:W-:Y:S02]  /*0230*/  MOV R2, R4 ;  /* 0x0000000400027202 */ /* 0x000fe40000000f00 */
[----:B------:R-:W-:-:S05]  /*0240*/  MOV R3, R5 ;  /* 0x0000000500037202 */ /* 0x000fca0000000f00 */
[----:B------:R-:W2:Y:S04]  /*0250*/  LDG.E R25, desc[UR4][R2.64+-0x10] ;  /* 0xfffff00402197981 */ /* 0x000ea8000c1e1900 */
[----:B------:R-:W3:Y:S04]  /*0260*/  LDG.E R23, desc[UR4][R2.64+-0xc] ;  /* 0xfffff40402177981 */ /* 0x000ee8000c1e1900 */
[----:B------:R-:W4:Y:S04]  /*0270*/  LDG.E R29, desc[UR4][R2.64+-0x8] ;  /* 0xfffff804021d7981 */ /* 0x000f28000c1e1900 */
[----:B------:R-:W5:Y:S01]  /*0280*/  LDG.E R28, desc[UR4][R2.64+-0x4] ;  /* 0xfffffc04021c7981 */ /* 0x000f62000c1e1900 */
[----:B0-----:R-:W-:-:S05]  /*0290*/  IMAD.WIDE R14, R18, 0x4, R14 ;  /* 0x00000004120e7825 */ /* 0x001fca00078e020e */
[----:B------:R0:W2:Y:S01]  /*02a0*/  LDG.E R26, desc[UR4][R14.64] ;  /* 0x000000040e1a7981 */ /* 0x0000a2000c1e1900 */
[----:B------:R-:W-:-:S04]  /*02b0*/  IMAD.WIDE R12, R17, 0x4, R14 ;  /* 0x00000004110c7825 */ /* 0x000fc800078e020e */
[C---:B------:R-:W-:Y:S02]  /*02c0*/  IMAD.WIDE R4, R17.reuse, 0x4, R12 ;  /* 0x0000000411047825 */ /* 0x040fe400078e020c */
[----:B------:R-:W3:Y:S02]  /*02d0*/  LDG.E R12, desc[UR4][R12.64] ;  /* 0x000000040c0c7981 */ /* 0x000ee4000c1e1900 */
[C---:B------:R-:W-:Y:S02]  /*02e0*/  IMAD.WIDE R8, R17.reuse, 0x4, R4 ;  /* 0x0000000411087825 */ /* 0x040fe400078e0204 */
[----:B------:R-:W4:Y:S02]  /*02f0*/  LDG.E R4, desc[UR4][R4.64] ;  /* 0x0000000404047981 */ /* 0x000f24000c1e1900 */
[C---:B------:R-:W-:Y:S02]  /*0300*/  IMAD.WIDE R6, R17.reuse, 0x4, R8 ;  /* 0x0000000411067825 */ /* 0x040fe400078e0208 */
[----:B------:R-:W5:Y:S02]  /*0310*/  LDG.E R8, desc[UR4][R8.64] ;  /* 0x0000000408087981 */ /* 0x000f64000c1e1900 */
[----:B------:R-:W-:-:S02]  /*0320*/  IMAD.WIDE R10, R17, 0x4, R6 ;  /* 0x00000004110a7825 */ /* 0x000fc400078e0206 */
[----:B------:R-:W5:Y:S04]  /*0330*/  LDG.E R5, desc[UR4][R2.64] ;  /* 0x0000000402057981 */ /* 0x000f68000c1e1900 */
[----:B------:R-:W5:Y:S01]  /*0340*/  LDG.E R6, desc[UR4][R6.64] ;  /* 0x0000000406067981 */ /* 0x000f62000c1e1900 */
[----:B0-----:R-:W-:-:S03]  /*0350*/  IMAD.WIDE R14, R17, 0x4, R10 ;  /* 0x00000004110e7825 */ /* 0x001fc600078e020a */
[----:B------:R-:W5:Y:S04]  /*0360*/  LDG.E R10, desc[UR4][R10.64] ;  /* 0x000000040a0a7981 */ /* 0x000f68000c1e1900 */
[----:B------:R-:W5:Y:S04]  /*0370*/  LDG.E R13, desc[UR4][R14.64] ;  /* 0x000000040e0d7981 */ /* 0x000f68000c1e1900 */
[----:B------:R-:W5:Y:S04]  /*0380*/  LDG.E R7, desc[UR4][R2.64+0x4] ;  /* 0x0000040402077981 */ /* 0x000f68000c1e1900 */
[----:B------:R-:W5:Y:S01]  /*0390*/  LDG.E R9, desc[UR4][R2.64+0xc] ;  /* 0x00000c0402097981 */ /* 0x000f62000c1e1900 */
[----:B--2---:R-:W-:Y:S01]  /*03a0*/  FFMA R26, R25, R26, R24 ;  /* 0x0000001a191a7223 */ /* 0x004fe20000000018 */
[----:B------:R-:W-:-:S02]  /*03b0*/  IMAD.WIDE R24, R17, 0x4, R14 ;  /* 0x0000000411187825 */ /* 0x000fc400078e020e */
[----:B------:R-:W2:Y:S04]  /*03c0*/  LDG.E R14, desc[UR4][R2.64+0x8] ;  /* 0x00000804020e7981 */ /* 0x000ea8000c1e1900 */
[----:B------:R-:W2:Y:S01]  /*03d0*/  LDG.E R24, desc[UR4][R24.64] ;  /* 0x0000000418187981 */ /* 0x000ea2000c1e1900 */
[----:B---3--:R-:W-:Y:S01]  /*03e0*/  FFMA R12, R23, R12, R26 ;  /* 0x0000000c170c7223 */ /* 0x008fe2000000001a */
[----:B------:R-:W-:-:S03]  /*03f0*/  IADD3 R22, PT, PT, R22, 0x8, RZ ;  /* 0x0000000816167810 */ /* 0x000fc60007ffe0ff */
[----:B----4-:R-:W-:Y:S01]  /*0400*/  FFMA R29, R29, R4, R12 ;  /* 0x000000041d1d7223 */ /* 0x010fe2000000000c */
[----:B------:R-:W-:-:S03]  /*0410*/  ISETP.NE.AND P1, PT, R22, RZ, PT ;  /* 0x000000ff1600720c */ /* 0x000fc60003f25270 */
[----:B-----5:R-:W-:Y:S01]  /*0420*/  FFMA R8, R28, R8, R29 ;  /* 0x000000081c087223 */ /* 0x020fe2000000001d */
[----:B------:R-:W-:-:S03]  /*0430*/  IADD3 R4, P2, PT, R2, 0x20, RZ ;  /* 0x0000002002047810 */ /* 0x000fc60007f5e0ff */
[----:B------:R-:W-:Y:S01]  /*0440*/  FFMA R6, R5, R6, R8 ;  /* 0x0000000605067223 */ /* 0x000fe20000000008 */
[----:B------:R-:W-:Y:S02]  /*0450*/  IADD3.X R5, PT, PT, RZ, R3, RZ, P2, !PT ;  /* 0x00000003ff057210 */ /* 0x000fe400017fe4ff */
[----:B------:R-:W-:Y:S01]  /*0460*/  LEA R18, R17, R18, 0x3 ;  /* 0x0000001211127211 */ /* 0x000fe200078e18ff */
[----:B------:R-:W-:-:S04]  /*0470*/  FFMA R7, R7, R10, R6 ;  /* 0x0000000a07077223 */ /* 0x000fc80000000006 */
[----:B--2---:R-:W-:-:S04]  /*0480*/  FFMA R14, R14, R13, R7 ;  /* 0x0000000d0e0e7223 */ /* 0x004fc80000000007 */
[----:B------:R-:W-:Y:S01]  /*0490*/  FFMA R24, R9, R24, R14 ;  /* 0x0000001809187223 */ /* 0x000fe2000000000e */
[----:B------:R-:W-:Y:S06]  /*04a0*/  @P1 BRA `(.L_x_5) ;  /* 0xfffffffc005c1947 */ /* 0x000fec000383ffff */
.L_x_4:
[----:B------:R-:W-:Y:S05]  /*04b0*/  @!P0 BRA `(.L_x_3) ;  /* 0x0000000000fc8947 */ /* 0x000fea0003800000 */
[----:B------:R-:W-:Y:S02]  /*04c0*/  ISETP.GE.U32.AND P1, PT, R27, 0x4, PT ;  /* 0x000000041b00780c */ /* 0x000fe40003f26070 */
[----:B------:R-:W-:-:S04]  /*04d0*/  LOP3.LUT R14, R19, 0x3, RZ, 0xc0, !PT ;  /* 0x00000003130e7812 */ /* 0x000fc800078ec0ff */
[----:B------:R-:W-:-:S07]  /*04e0*/  ISETP.NE.AND P0, PT, R14, RZ, PT ;  /* 0x000000ff0e00720c */ /* 0x000fce0003f05270 */
[----:B------:R-:W-:Y:S06]  /*04f0*/  @!P1 BRA `(.L_x_6) ;  /* 0x00000000006c9947 */ /* 0x000fec0003800000 */
[----:B------:R-:W0:Y:S01]  /*0500*/  LDC.64 R4, c[0x0][0x388] ;  /* 0x0000e200ff047b82 */ /* 0x000e220000000a00 */
[----:B------:R-:W1:Y:S01]  /*0510*/  LDCU.64 UR6, c[0x0][0x380] ;  /* 0x00007000ff0677ac */ /* 0x000e620008000a00 */
[----:B------:R-:W-:Y:S01]  /*0520*/  IMAD R7, R21, R17, R0 ;  /* 0x0000001115077224 */ /* 0x000fe200078e0200 */
[CC--:B------:R-:W-:Y:S02]  /*0530*/  IADD3 R3, PT, PT, R20.reuse, R21.reuse, RZ ;  /* 0x0000001514037210 */ /* 0x0c0fe40007ffe0ff */
[----:B------:R-:W-:-:S03]  /*0540*/  IADD3 R8, P1, PT, R20, R21, RZ ;  /* 0x0000001514087210 */ /* 0x000fc60007f3e0ff */
[----:B------:R-:W2:Y:S01]  /*0550*/  LDC.64 R12, c[0x0][0x380] ;  /* 0x0000e000ff0c7b82 */ /* 0x000ea20000000a00 */
[----:B0-----:R-:W-:-:S04]  /*0560*/  IMAD.WIDE R4, R7, 0x4, R4 ;  /* 0x0000000407047825 */ /* 0x001fc800078e0204 */
[----:B------:R-:W-:Y:S02]  /*0570*/  IMAD.WIDE R6, R17, 0x4, R4 ;  /* 0x0000000411067825 */ /* 0x000fe400078e0204 */
[----:B------:R-:W3:Y:S02]  /*0580*/  LDG.E R4, desc[UR4][R4.64] ;  /* 0x0000000404047981 */ /* 0x000ee4000c1e1900 */
[----:B--2---:R-:W-:Y:S01]  /*0590*/  IMAD.WIDE.U32 R12, R3, 0x4, R12 ;  /* 0x00000004030c7825 */ /* 0x004fe200078e000c */
[----:B------:R-:W-:Y:S02]  /*05a0*/  IADD3.X R3, PT, PT, RZ, RZ, RZ, P1, !PT ;  /* 0x000000ffff037210 */ /* 0x000fe40000ffe4ff */
[----:B-1----:R-:W-:-:S03]  /*05b0*/  LEA R2, P1, R8, UR6, 0x2 ;  /* 0x0000000608027c11 */ /* 0x002fc6000f8210ff */
[----:B------:R-:W3:Y:S01]  /*05c0*/  LDG.E R13, desc[UR4][R12.64] ;  /* 0x000000040c0d7981 */ /* 0x000ee2000c1e1900 */
[----:B------:R-:W-:Y:S01]  /*05d0*/  LEA.HI.X R3, R8, UR7, R3, 0x2, P1 ;  /* 0x0000000708037c11 */ /* 0x000fe200088f1403 */
[C---:B------:R-:W-:Y:S02]  /*05e0*/  IMAD.WIDE R8, R17.reuse, 0x4, R6 ;  /* 0x0000000411087825 */ /* 0x040fe400078e0206 */
[----:B------:R-:W2:Y:S04]  /*05f0*/  LDG.E R6, desc[UR4][R6.64] ;  /* 0x0000000406067981 */ /* 0x000ea8000c1e1900 */
[----:B------:R-:W2:Y:S01]  /*0600*/  LDG.E R15, desc[UR4][R2.64+0x4] ;  /* 0x00000404020f7981 */ /* 0x000ea2000c1e1900 */
[----:B------:R-:W-:-:S03]  /*0610*/  IMAD.WIDE R10, R17, 0x4, R8 ;  /* 0x00000004110a7825 */ /* 0x000fc600078e0208 */
[----:B------:R-:W4:Y:S04]  /*0620*/  LDG.E R22, desc[UR4][R8.64] ;  /* 0x0000000408167981 */ /* 0x000f28000c1e1900 */
[----:B------:R-:W4:Y:S04]  /*0630*/  LDG.E R18, desc[UR4][R2.64+0x8] ;  /* 0x0000080402127981 */ /* 0x000f28000c1e1900 */
[----:B------:R-:W5:Y:S04]  /*0640*/  LDG.E R26, desc[UR4][R2.64+0xc] ;  /* 0x00000c04021a7981 */ /* 0x000f68000c1e1900 */
[----:B------:R-:W5:Y:S01]  /*0650*/  LDG.E R10, desc[UR4][R10.64] ;  /* 0x000000040a0a7981 */ /* 0x000f62000c1e1900 */
[----:B------:R-:W-:Y:S01]  /*0660*/  IADD3 R21, PT, PT, R21, 0x4, RZ ;  /* 0x0000000415157810 */ /* 0x000fe20007ffe0ff */
[----:B---3--:R-:W-:-:S04]  /*0670*/  FFMA R24, R13, R4, R24 ;  /* 0x000000040d187223 */ /* 0x008fc80000000018 */
[----:B--2---:R-:W-:-:S04]  /*0680*/  FFMA R15, R15, R6, R24 ;  /* 0x000000060f0f7223 */ /* 0x004fc80000000018 */
[----:B----4-:R-:W-:-:S04]  /*0690*/  FFMA R15, R18, R22, R15 ;  /* 0x00000016120f7223 */ /* 0x010fc8000000000f */
[----:B-----5:R-:W-:-:S07]  /*06a0*/  FFMA R24, R26, R10, R15 ;  /* 0x0000000a1a187223 */ /* 0x020fce000000000f */
.L_x_6:
[----:B------:R-:W-:Y:S05]  /*06b0*/  @!P0 BRA `(.L_x_3) ;  /* 0x00000000007c8947 */ /* 0x000fea0003800000 */
[----:B------:R-:W-:Y:S01]  /*06c0*/  ISETP.NE.AND P1, PT, R14, 0x1, PT ;  /* 0x000000010e00780c */ /* 0x000fe20003f25270 */
[----:B------:R-:W0:Y:S01]  /*06d0*/  LDC.64 R10, c[0x0][0x380] ;  /* 0x0000e000ff0a7b82 */ /* 0x000e220000000a00 */
[----:B------:R-:W-:-:S04]  /*06e0*/  LOP3.LUT R19, R19, 0x1, RZ, 0xc0, !PT ;  /* 0x0000000113137812 */ /* 0x000fc800078ec0ff */
[----:B------:R-:W-:-:S03]  /*06f0*/  ISETP.NE.U32.AND P0, PT, R19, 0x1, PT ;  /* 0x000000011300780c */ /* 0x000fc60003f05070 */
[----:B------:R-:W1:Y:S04]  /*0700*/  LDC.64 R8, c[0x0][0x388] ;  /* 0x0000e200ff087b82 */ /* 0x000e680000000a00 */
[CC--:B------:R-:W-:Y:S02]  /*0710*/  @P1 IADD3 R13, PT, PT, R20.reuse, R21.reuse, RZ ;  /* 0x00000015140d1210 */ /* 0x0c0fe40007ffe0ff */
[----:B------:R-:W-:Y:S02]  /*0720*/  @P1 IADD3 R12, P2, PT, R20, R21, RZ ;  /* 0x00000015140c1210 */ /* 0x000fe40007f5e0ff */
[----:B------:R-:W2:Y:S02]  /*0730*/  @P1 LDC.64 R2, c[0x0][0x380] ;  /* 0x0000e000ff021b82 */ /* 0x000ea40000000a00 */
[----:B------:R-:W-:-:S06]  /*0740*/  @P1 IADD3.X R14, PT, PT, RZ, RZ, RZ, P2, !PT ;  /* 0x000000ffff0e1210 */ /* 0x000fcc00017fe4ff */
[----:B------:R-:W3:Y:S01]  /*0750*/  LDC.64 R4, c[0x0][0x380] ;  /* 0x0000e000ff047b82 */ /* 0x000ee20000000a00 */
[----:B0-----:R-:W-:-:S04]  /*0760*/  @P1 IMAD.WIDE.U32 R10, R13, 0x4, R10 ;  /* 0x000000040d0a1825 */ /* 0x001fc800078e000a */
[C---:B------:R-:W-:Y:S01]  /*0770*/  @P1 IMAD R13, R21.reuse, R17, R0 ;  /* 0x00000011150d1224 */ /* 0x040fe200078e0200 */
[----:B------:R-:W-:Y:S01]  /*0780*/  @P1 IADD3 R21, PT, PT, R21, 0x2, RZ ;  /* 0x0000000215151810 */ /* 0x000fe20007ffe0ff */
[----:B------:R-:W4:Y:S01]  /*0790*/  @P1 LDG.E R11, desc[UR4][R10.64] ;  /* 0x000000040a0b1981 */ /* 0x000f22000c1e1900 */
[----:B------:R-:W0:Y:S01]  /*07a0*/  LDC.64 R6, c[0x0][0x388] ;  /* 0x0000e200ff067b82 */ /* 0x000e220000000a00 */
[----:B-1----:R-:W-:Y:S01]  /*07b0*/  @P1 IMAD.WIDE R8, R13, 0x4, R8 ;  /* 0x000000040d081825 */ /* 0x002fe200078e0208 */
[----:B------:R-:W-:Y:S02]  /*07c0*/  @!P0 IADD3 R15, PT, PT, R20, R21, RZ ;  /* 0x00000015140f8210 */ /* 0x000fe40007ffe0ff */
[----:B--2---:R-:W-:Y:S01]  /*07d0*/  @P1 LEA R2, P2, R12, R2, 0x2 ;  /* 0x000000020c021211 */ /* 0x004fe200078410ff */
[----:B------:R-:W-:-:S03]  /*07e0*/  @!P0 IMAD R21, R21, R17, R0 ;  /* 0x0000001115158224 */ /* 0x000fc600078e0200 */
[----:B------:R-:W-:Y:S01]  /*07f0*/  @P1 LEA.HI.X R3, R12, R3, R14, 0x2, P2 ;  /* 0x000000030c031211 */ /* 0x000fe200010f140e */
[----:B------:R-:W-:Y:S01]  /*0800*/  @P1 IMAD.WIDE R12, R17, 0x4, R8 ;  /* 0x00000004110c1825 */ /* 0x000fe200078e0208 */
[----:B------:R-:W4:Y:S03]  /*0810*/  @P1 LDG.E R14, desc[UR4][R8.64] ;  /* 0x00000004080e1981 */ /* 0x000f26000c1e1900 */
[----:B---3--:R-:W-:Y:S01]  /*0820*/  @!P0 IMAD.WIDE.U32 R4, R15, 0x4, R4 ;  /* 0x000000040f048825 */ /* 0x008fe200078e0004 */
[----:B------:R-:W2:Y:S04]  /*0830*/  @P1 LDG.E R2, desc[UR4][R2.64+0x4] ;  /* 0x0000040402021981 */ /* 0x000ea8000c1e1900 */
[----:B------:R-:W2:Y:S01]  /*0840*/  @P1 LDG.E R12, desc[UR4][R12.64] ;  /* 0x000000040c0c1981 */ /* 0x000ea2000c1e1900 */
[----:B0-----:R-:W-:-:S03]  /*0850*/  @!P0 IMAD.WIDE R6, R21, 0x4, R6 ;  /* 0x0000000415068825 */ /* 0x001fc600078e0206 */
[----:B------:R-:W3:Y:S04]  /*0860*/  @!P0 LDG.E R5, desc[UR4][R4.64] ;  /* 0x0000000404058981 */ /* 0x000ee8000c1e1900 */
[----:B------:R-:W3:Y:S01]  /*0870*/  @!P0 LDG.E R6, desc[UR4][R6.64] ;  /* 0x0000000406068981 */ /* 0x000ee2000c1e1900 */
[----:B----4-:R-:W-:-:S04]  /*0880*/  @P1 FFMA R11, R11, R14, R24 ;  /* 0x0000000e0b0b1223 */ /* 0x010fc80000000018 */
[----:B--2---:R-:W-:-:S04]  /*0890*/  @P1 FFMA R24, R2, R12, R11 ;  /* 0x0000000c02181223 */ /* 0x004fc8000000000b */
[----:B---3--:R-:W-:-:S07]  /*08a0*/  @!P0 FFMA R24, R5, R6, R24 ;  /* 0x0000000605188223 */ /* 0x008fce0000000018 */
.L_x_3:
[----:B------:R-:W0:Y:S01]  /*08b0*/  LDC.64 R2, c[0x0][0x390] ;  /* 0x0000e400ff027b82 */ /* 0x000e220000000a00 */
[----:B------:R-:W-:-:S04]  /*08c0*/  IMAD R17, R16, R17, R0 ;  /* 0x0000001110117224 */ /* 0x000fc800078e0200 */
[----:B0-----:R-:W-:-:S05]  /*08d0*/  IMAD.WIDE R2, R17, 0x4, R2 ;  /* 0x0000000411027825 */ /* 0x001fca00078e0202 */
[----:B------:R-:W-:Y:S01]  /*08e0*/  STG.E desc[UR4][R2.64], R24 ;  /* 0x0000001802007986 */ /* 0x000fe2000c101904 */
[----:B------:R-:W-:Y:S05]  /*08f0*/  EXIT ;  /* 0x000000000000794d */ /* 0x000fea0003800000 */
.L_x_7:
        /* <DEDUP_REMOVED lines=16> */
.L_x_9:


//--------------------- .nv.shared._Z29matrix_multiplication_kernel2PfS_S_iii --------------------------
	.section	.nv.shared._Z29matrix_multiplication_kernel2PfS_S_iii,"aw",@nobits
	.sectionflags	@""
	.align	4
.nv.shared._Z29matrix_multiplication_kernel2PfS_S_iii:
	.zero		9216


//--------------------- .nv.shared.reserved.0     --------------------------
	.section	.nv.shared.reserved.0,"aw",@nobits
	.weak		__nv_reservedSMEM_offset_0_alias
	.size		__nv_reservedSMEM_offset_0_alias, 0, 64
	.other		__nv_reservedSMEM_offset_0_alias,@"STO_CUDA_RESERVED_SHARED STV_DEFAULT"
__nv_reservedSMEM_offset_0_alias:
	.zero		0
	.zero		64


//--------------------- .nv.constant0._Z29matrix_multiplication_kernel2PfS_S_iii --------------------------
	.section	.nv.constant0._Z29matrix_multiplication_kernel2PfS_S_iii,"a",@progbits
	.sectionflags	@""
	.align	4
.nv.constant0._Z29matrix_multiplication_kernel2PfS_S_iii:
	.zero		932


//--------------------- .nv.constant0._Z29matrix_multiplication_kernel1PfS_S_iii --------------------------
	.section	.nv.constant0._Z29matrix_multiplication_kernel1PfS_S_iii,"a",@progbits
	.sectionflags	@""
	.align	4
.nv.constant0._Z29matrix_multiplication_kernel1PfS_S_iii:
	.zero		932


//--------------------- SYMBOLS --------------------------

	.type		.nv.reservedSmem.offset0,@object
	.size		.nv.reservedSmem.offset0,0x4
	.type		.nv.reservedSmem.cap,@object
	.size		.nv.reservedSmem.cap,0x4
